//
// Generated by NVIDIA NVVM Compiler
//
// Compiler Build ID: CL-36424714
// Cuda compilation tools, release 13.0, V13.0.88
// Based on NVVM 20.0.0
//

.version 9.0
.target sm_100
.address_size 64

	// .globl	matmul_fp16_fp32
// _ZZ16matmul_fp16_fp32E3s_a has been demoted
// _ZZ16matmul_fp16_fp32E3s_b has been demoted

.visible .entry matmul_fp16_fp32(
	.param .u64 .ptr .align 1 matmul_fp16_fp32_param_0,
	.param .u64 .ptr .align 1 matmul_fp16_fp32_param_1,
	.param .u64 .ptr .align 1 matmul_fp16_fp32_param_2,
	.param .u64 .ptr .align 1 matmul_fp16_fp32_param_3
)
{
	.reg .b16 	%rs<13>;
	.reg .b32 	%r<34>;
	.reg .b64 	%rd<11>;
	// demoted variable
	.shared .align 2 .b8 _ZZ16matmul_fp16_fp32E3s_a[512];
	// demoted variable
	.shared .align 2 .b8 _ZZ16matmul_fp16_fp32E3s_b[256];
	ld.param.u64 	%rd3, [matmul_fp16_fp32_param_0];
	ld.param.u64 	%rd4, [matmul_fp16_fp32_param_1];
	ld.param.u64 	%rd5, [matmul_fp16_fp32_param_3];
	mov.u32 	%r17, %tid.x;
	shl.b32 	%r18, %r17, 4;
	mov.u32 	%r19, _ZZ16matmul_fp16_fp32E3s_a;
	add.s32 	%r1, %r18, %r19;
	shl.b32 	%r20, %r17, 3;
	mul.wide.u32 	%rd6, %r20, 2;
	add.s64 	%rd1, %rd3, %rd6;
	// begin inline asm
	cp.async.ca.shared.global [%r1],[%rd1],16;

	// end inline asm
	mov.u32 	%r21, _ZZ16matmul_fp16_fp32E3s_b;
	add.s32 	%r2, %r20, %r21;
	shl.b32 	%r22, %r17, 2;
	mul.wide.u32 	%rd7, %r22, 2;
	add.s64 	%rd2, %rd4, %rd7;
	// begin inline asm
	cp.async.ca.shared.global [%r2],[%rd2],8;

	// end inline asm
	// begin inline asm
	cp.async.commit_group;

	// end inline asm
	// begin inline asm
	cp.async.wait_group 0;

	// end inline asm
	bar.sync 	0;
	and.b32  	%r23, %r22, 4080;
	shl.b32 	%r24, %r17, 1;
	and.b32  	%r25, %r24, 6;
	or.b32  	%r26, %r23, %r25;
	shl.b32 	%r27, %r26, 1;
	add.s32 	%r28, %r19, %r27;
	ld.shared.u16 	%rs1, [%r28];
	ld.shared.u16 	%rs2, [%r28+2];
	mov.b32 	%r7, {%rs1, %rs2};
	shr.u32 	%r29, %r17, 2;
	ld.shared.u16 	%rs3, [%r28+256];
	ld.shared.u16 	%rs4, [%r28+258];
	mov.b32 	%r8, {%rs3, %rs4};
	ld.shared.u16 	%rs5, [%r28+16];
	ld.shared.u16 	%rs6, [%r28+18];
	mov.b32 	%r9, {%rs5, %rs6};
	ld.shared.u16 	%rs7, [%r28+272];
	ld.shared.u16 	%rs8, [%r28+274];
	mov.b32 	%r10, {%rs7, %rs8};
	and.b32  	%r30, %r18, 48;
	add.s32 	%r31, %r30, %r29;
	shl.b32 	%r32, %r31, 1;
	add.s32 	%r33, %r21, %r32;
	ld.shared.u16 	%rs9, [%r33];
	ld.shared.u16 	%rs10, [%r33+16];
	mov.b32 	%r11, {%rs9, %rs10};
	ld.shared.u16 	%rs11, [%r33+128];
	ld.shared.u16 	%rs12, [%r33+144];
	mov.b32 	%r12, {%rs11, %rs12};
	mov.b32 	%r3, 0;
	mov.u32 	%r4, %r3;
	mov.u32 	%r5, %r3;
	mov.u32 	%r6, %r3;
	// begin inline asm
	mma.sync.aligned.m16n8k16.row.col.f32.f16.f16.f32 {%r3,%r4,%r5,%r6},{%r7,%r8,%r9,%r10},{%r11,%r12},{%r3,%r4,%r5,%r6};

	// end inline asm
	cvta.to.global.u64 	%rd8, %rd5;
	mul.wide.u32 	%rd9, %r24, 4;
	add.s64 	%rd10, %rd8, %rd9;
	st.global.u32 	[%rd10], %r3;
	st.global.u32 	[%rd10+4], %r4;
	st.global.u32 	[%rd10+256], %r5;
	st.global.u32 	[%rd10+260], %r6;
	ret;

}


// ===== COMPILED SASS (sm_100) =====

	.target	sm_100

	.elftype	@"ET_EXEC"


//--------------------- .note.nv.tkinfo           --------------------------
	.section	.note.nv.tkinfo,"",@"SHT_NOTE"
	.sectionflags	@"SHF_NOTE_NV_TKINFO"
	.tkinfo
        /*0018*/ 	.word	0x00000002
        /*0030*/ 	.string	""
        /*0030*/ 	.string	"ptxas"
        /*0030*/ 	.string	"Cuda compilation tools, release 13.0, V13.0.88"
        /*0030*/ 	.string	"Build cuda_13.0.r13.0/compiler.36424714_0"
        /*0030*/ 	.string	"-arch sm_100 -m 64 "



//--------------------- .note.nv.cuinfo           --------------------------
	.section	.note.nv.cuinfo,"",@"SHT_NOTE"
	.sectionflags	@"SHF_NOTE_NV_CUINFO"
        /*0018*/ 	.short	0x0002
        /*001a*/ 	.short	0x0064
        /*001c*/ 	.short	0x0082
	.zero		2


//--------------------- .nv.info                  --------------------------
	.section	.nv.info,"",@"SHT_CUDA_INFO"
	.align	4


	//----- nvinfo : EIATTR_REGCOUNT
	.align		4
        /*0000*/ 	.byte	0x04, 0x2f
        /*0002*/ 	.short	(.L_1 - .L_0)
	.align		4
.L_0:
        /*0004*/ 	.word	index@(matmul_fp16_fp32)
        /*0008*/ 	.word	0x00000012


	//----- nvinfo : EIATTR_FRAME_SIZE
	.align		4
.L_1:
        /*000c*/ 	.byte	0x04, 0x11
        /*000e*/ 	.short	(.L_3 - .L_2)
	.align		4
.L_2:
        /*0010*/ 	.word	index@(matmul_fp16_fp32)
        /*0014*/ 	.word	0x00000000


	//----- nvinfo : EIATTR_MIN_STACK_SIZE
	.align		4
.L_3:
        /*0018*/ 	.byte	0x04, 0x12
        /*001a*/ 	.short	(.L_5 - .L_4)
	.align		4
.L_4:
        /*001c*/ 	.word	index@(matmul_fp16_fp32)
        /*0020*/ 	.word	0x00000000
.L_5:


//--------------------- .nv.compat                --------------------------
	.section	.nv.compat,"",@"SHT_CUDA_COMPAT_INFO"
	.align	4
        /*0000*/ 	.byte	0x02, 0x09, 0x00, 0x00, 0x02, 0x02, 0x01, 0x00, 0x02, 0x05, 0x05, 0x00, 0x03, 0x07, 0x01, 0x01
        /*0010*/ 	.byte	0x02, 0x03, 0x00, 0x00, 0x02, 0x06, 0x01, 0x00, 0x04, 0x0b, 0x08, 0x00, 0x09, 0x00, 0x00, 0x00
        /*0020*/ 	.byte	0x00, 0x00, 0x00, 0x00


//--------------------- .nv.info.matmul_fp16_fp32 --------------------------
	.section	.nv.info.matmul_fp16_fp32,"",@"SHT_CUDA_INFO"
	.sectionflags	@""
	.align	4


	//----- nvinfo : EIATTR_CUDA_API_VERSION
	.align		4
        /*0000*/ 	.byte	0x04, 0x37
        /*0002*/ 	.short	(.L_7 - .L_6)
.L_6:
        /*0004*/ 	.word	0x00000082


	//----- nvinfo : EIATTR_KPARAM_INFO
	.align		4
.L_7:
        /*0008*/ 	.byte	0x04, 0x17
        /*000a*/ 	.short	(.L_9 - .L_8)
.L_8:
        /*000c*/ 	.word	0x00000000
        /*0010*/ 	.short	0x0003
        /*0012*/ 	.short	0x0018
        /*0014*/ 	.byte	0x00, 0xf5, 0x21, 0x00


	//----- nvinfo : EIATTR_KPARAM_INFO
	.align		4
.L_9:
        /*0018*/ 	.byte	0x04, 0x17
        /*001a*/ 	.short	(.L_11 - .L_10)
.L_10:
        /*001c*/ 	.word	0x00000000
        /*0020*/ 	.short	0x0002
        /*0022*/ 	.short	0x0010
        /*0024*/ 	.byte	0x00, 0xf5, 0x21, 0x00


	//----- nvinfo : EIATTR_KPARAM_INFO
	.align		4
.L_11:
        /*0028*/ 	.byte	0x04, 0x17
        /*002a*/ 	.short	(.L_13 - .L_12)
.L_12:
        /*002c*/ 	.word	0x00000000
        /*0030*/ 	.short	0x0001
        /*0032*/ 	.short	0x0008
        /*0034*/ 	.byte	0x00, 0xf5, 0x21, 0x00


	//----- nvinfo : EIATTR_KPARAM_INFO
	.align		4
.L_13:
        /*0038*/ 	.byte	0x04, 0x17
        /*003a*/ 	.short	(.L_15 - .L_14)
.L_14:
        /*003c*/ 	.word	0x00000000
        /*0040*/ 	.short	0x0000
        /*0042*/ 	.short	0x0000
        /*0044*/ 	.byte	0x00, 0xf5, 0x21, 0x00


	//----- nvinfo : EIATTR_SPARSE_MMA_MASK
	.align		4
.L_15:
        /*0048*/ 	.byte	0x03, 0x50
        /*004a*/ 	.short	0x0000


	//----- nvinfo : EIATTR_MAXREG_COUNT
	.align		4
        /*004c*/ 	.byte	0x03, 0x1b
        /*004e*/ 	.short	0x00ff


	//----- nvinfo : EIATTR_NUM_BARRIERS
	.align		4
        /*0050*/ 	.byte	0x02, 0x4c
        /*0052*/ 	.byte	0x01
	.zero		1


	//----- nvinfo : EIATTR_MERCURY_ISA_VERSION
	.align		4
        /*0054*/ 	.byte	0x03, 0x5f
        /*0056*/ 	.short	0x0101


	//----- nvinfo : EIATTR_VRC_CTA_INIT_COUNT
	.align		4
        /*0058*/ 	.byte	0x02, 0x4a
	.zero		1
	.zero		1


	//----- nvinfo : EIATTR_EXIT_INSTR_OFFSETS
	.align		4
        /*005c*/ 	.byte	0x04, 0x1c
        /*005e*/ 	.short	(.L_17 - .L_16)


	//   ....[0]....
.L_16:
        /*0060*/ 	.word	0x00000330


	//----- nvinfo : EIATTR_CBANK_PARAM_SIZE
	.align		4
.L_17:
        /*0064*/ 	.byte	0x03, 0x19
        /*0066*/ 	.short	0x0020


	//----- nvinfo : EIATTR_PARAM_CBANK
	.align		4
        /*0068*/ 	.byte	0x04, 0x0a
        /*006a*/ 	.short	(.L_19 - .L_18)
	.align		4
.L_18:
        /*006c*/ 	.word	index@(.nv.constant0.matmul_fp16_fp32)
        /*0070*/ 	.short	0x0380
        /*0072*/ 	.short	0x0020


	//----- nvinfo : EIATTR_SW_WAR
	.align		4
.L_19:
        /*0074*/ 	.byte	0x04, 0x36
        /*0076*/ 	.short	(.L_21 - .L_20)
.L_20:
        /*0078*/ 	.word	0x00000008
.L_21:


//--------------------- .nv.callgraph             --------------------------
	.section	.nv.callgraph,"",@"SHT_CUDA_CALLGRAPH"
	.align	4
	.sectionentsize	8
	.align		4
        /*0000*/ 	.word	0x00000000
	.align		4
        /*0004*/ 	.word	0xffffffff
	.align		4
        /*0008*/ 	.word	0x00000000
	.align		4
        /*000c*/ 	.word	0xfffffffe
	.align		4
        /*0010*/ 	.word	0x00000000
	.align		4
        /*0014*/ 	.word	0xfffffffd
	.align		4
        /*0018*/ 	.word	0x00000000
	.align		4
        /*001c*/ 	.word	0xfffffffc


//--------------------- .text.matmul_fp16_fp32    --------------------------
	.section	.text.matmul_fp16_fp32,"ax",@progbits
	.align	128
        .global         matmul_fp16_fp32
        .type           matmul_fp16_fp32,@function
        .size           matmul_fp16_fp32,(.L_x_1 - matmul_fp16_fp32)
        .other          matmul_fp16_fp32,@"STO_CUDA_ENTRY STV_DEFAULT"
matmul_fp16_fp32:
.text.matmul_fp16_fp32:
[----:B------:R-:W-:Y:S01]  /*0000*/  LDC R1, c[0x0][0x37c] ;  /* 0x0000df00ff017b82 */ /* 0x000fe20000000800 */
[----:B------:R-:W1:Y:S07]  /*0010*/  S2R R15, SR_TID.X ;  /* 0x00000000000f7919 */ /* 0x000e6e0000002100 */
[----:B------:R-:W2:Y:S01]  /*0020*/  S2UR UR5, SR_CgaCtaId ;  /* 0x00000000000579c3 */ /* 0x000ea20000008800 */
[----:B------:R-:W3:Y:S01]  /*0030*/  LDCU.64 UR8, c[0x0][0x358] ;  /* 0x00006b00ff0877ac */ /* 0x000ee20008000a00 */
[----:B------:R-:W-:-:S06]  /*0040*/  UMOV UR4, 0x400 ;  /* 0x0000040000047882 */ /* 0x000fcc0000000000 */
[----:B------:R-:W4:Y:S08]  /*0050*/  LDC.64 R2, c[0x0][0x380] ;  /* 0x0000e000ff027b82 */ /* 0x000f300000000a00 */
[----:B------:R-:W5:Y:S01]  /*0060*/  LDC.64 R4, c[0x0][0x388] ;  /* 0x0000e200ff047b82 */ /* 0x000f620000000a00 */
[----:B--2---:R-:W-:Y:S02]  /*0070*/  ULEA UR6, UR5, UR4, 0x18 ;  /* 0x0000000405067291 */ /* 0x004fe4000f8ec0ff */
[----:B------:R-:W-:-:S04]  /*0080*/  UIADD3 UR4, UPT, UPT, UR4, 0x200, URZ ;  /* 0x0000020004047890 */ /* 0x000fc8000fffe0ff */
[----:B------:R-:W-:Y:S01]  /*0090*/  ULEA UR4, UR5, UR4, 0x18 ;  /* 0x0000000405047291 */ /* 0x000fe2000f8ec0ff */
[C---:B-1----:R-:W-:Y:S02]  /*00a0*/  IMAD.SHL.U32 R0, R15.reuse, 0x10, RZ ;  /* 0x000000100f007824 */ /* 0x042fe400078e00ff */
[C---:B------:R-:W-:Y:S02]  /*00b0*/  IMAD.SHL.U32 R9, R15.reuse, 0x8, RZ ;  /* 0x000000080f097824 */ /* 0x040fe400078e00ff */
[----:B------:R-:W-:Y:S01]  /*00c0*/  IMAD.SHL.U32 R13, R15, 0x4, RZ ;  /* 0x000000040f0d7824 */ /* 0x000fe200078e00ff */
[C---:B------:R-:W-:Y:S01]  /*00d0*/  IADD3 R7, PT, PT, R0.reuse, UR6, RZ ;  /* 0x0000000600077c10 */ /* 0x040fe2000fffe0ff */
[----:B----4-:R-:W-:Y:S01]  /*00e0*/  IMAD.WIDE.U32 R2, R9, 0x2, R2 ;  /* 0x0000000209027825 */ /* 0x010fe200078e0002 */
[----:B------:R-:W-:Y:S02]  /*00f0*/  LOP3.LUT R0, R0, 0x30, RZ, 0xc0, !PT ;  /* 0x0000003000007812 */ /* 0x000fe400078ec0ff */
[C---:B------:R-:W-:Y:S01]  /*0100*/  LOP3.LUT R6, R13.reuse, 0xff0, RZ, 0xc0, !PT ;  /* 0x00000ff00d067812 */ /* 0x040fe200078ec0ff */
[----:B-----5:R-:W-:Y:S01]  /*0110*/  IMAD.WIDE.U32 R4, R13, 0x2, R4 ;  /* 0x000000020d047825 */ /* 0x020fe200078e0004 */
[----:B------:R-:W-:Y:S01]  /*0120*/  @!PT LDS RZ, [RZ] ;  /* 0x00000000fffff984 */ /* 0x000fe20000000800 */
[----:B------:R-:W-:Y:S01]  /*0130*/  @!PT LDS RZ, [RZ] ;  /* 0x00000000fffff984 */ /* 0x000fe20000000800 */
[----:B------:R-:W-:Y:S01]  /*0140*/  @!PT LDS RZ, [RZ] ;  /* 0x00000000fffff984 */ /* 0x000fe20000000800 */
[----:B---3--:R1:W-:Y:S01]  /*0150*/  LDGSTS.E.128 [R7], desc[UR8][R2.64] ;  /* 0x0000000002077fae */ /* 0x0083e2000b9a1808 */
[----:B------:R-:W-:-:S02]  /*0160*/  LEA.HI R0, R15, R0, RZ, 0x1e ;  /* 0x000000000f007211 */ /* 0x000fc400078ff0ff */
[----:B------:R-:W-:Y:S02]  /*0170*/  VIADD R11, R9, UR4 ;  /* 0x00000004090b7c36 */ /* 0x000fe40008000000 */
[----:B------:R-:W-:Y:S01]  /*0180*/  IMAD.SHL.U32 R9, R15, 0x2, RZ ;  /* 0x000000020f097824 */ /* 0x000fe200078e00ff */
[----:B------:R-:W-:Y:S02]  /*0190*/  LEA R8, R0, UR4, 0x1 ;  /* 0x0000000400087c11 */ /* 0x000fe4000f8e08ff */
[----:B------:R2:W-:Y:S02]  /*01a0*/  LDGSTS.E.64 [R11], desc[UR8][R4.64] ;  /* 0x00000000040b7fae */ /* 0x0005e4000b9a1408 */
[----:B------:R-:W-:Y:S02]  /*01b0*/  LOP3.LUT R6, R6, 0x6, R9, 0xf8, !PT ;  /* 0x0000000606067812 */ /* 0x000fe400078ef809 */
[----:B------:R-:W0:Y:S01]  /*01c0*/  LDGDEPBAR ;  /* 0x00000000000079af */ /* 0x000e220000000000 */
[----:B-1----:R-:W1:Y:S01]  /*01d0*/  LDC.64 R2, c[0x0][0x398] ;  /* 0x0000e600ff027b82 */ /* 0x002e620000000a00 */
[----:B------:R-:W-:Y:S01]  /*01e0*/  LEA R6, R6, UR6, 0x1 ;  /* 0x0000000606067c11 */ /* 0x000fe2000f8e08ff */
[----:B------:R-:W-:-:S06]  /*01f0*/  DEPBAR.LE SB0, 0x0 ;  /* 0x000080000000791a */ /* 0x000fcc0000000000 */
[----:B------:R-:W-:Y:S01]  /*0200*/  BAR.SYNC.DEFER_BLOCKING 0x0 ;  /* 0x0000000000007b1d */ /* 0x000fe20000010000 */
[----:B-1----:R-:W-:-:S05]  /*0210*/  IMAD.WIDE.U32 R2, R9, 0x4, R2 ;  /* 0x0000000409027825 */ /* 0x002fca00078e0002 */
[----:B------:R-:W-:Y:S04]  /*0220*/  LDS.U16 R10, [R8] ;  /* 0x00000000080a7984 */ /* 0x000fe80000000400 */
[----:B--2---:R-:W1:Y:S04]  /*0230*/  LDS.U16 R11, [R8+0x10] ;  /* 0x00001000080b7984 */ /* 0x004e680000000400 */
[----:B------:R-:W-:Y:S04]  /*0240*/  LDS.U16 R12, [R8+0x80] ;  /* 0x00008000080c7984 */ /* 0x000fe80000000400 */
[----:B------:R-:W2:Y:S04]  /*0250*/  LDS.U16 R13, [R8+0x90] ;  /* 0x00009000080d7984 */ /* 0x000ea80000000400 */
[----:B------:R-:W3:Y:S04]  /*0260*/  LDS R0, [R6+0x10] ;  /* 0x0000100006007984 */ /* 0x000ee80000000800 */
[----:B------:R-:W-:Y:S04]  /*0270*/  LDS R4, [R6] ;  /* 0x0000000006047984 */ /* 0x000fe80000000800 */
[----:B------:R-:W-:Y:S04]  /*0280*/  LDS R5, [R6+0x100] ;  /* 0x0001000006057984 */ /* 0x000fe80000000800 */
[----:B------:R3:W4:Y:S01]  /*0290*/  LDS R7, [R6+0x110] ;  /* 0x0001100006077984 */ /* 0x0007220000000800 */
[----:B-1----:R-:W-:-:S02]  /*02a0*/  PRMT R10, R10, 0x5410, R11 ;  /* 0x000054100a0a7816 */ /* 0x002fc4000000000b */
[----:B--2---:R-:W-:Y:S02]  /*02b0*/  PRMT R11, R12, 0x5410, R13 ;  /* 0x000054100c0b7816 */ /* 0x004fe4000000000d */
[----:B---3--:R-:W-:-:S07]  /*02c0*/  MOV R6, R0 ;  /* 0x0000000000067202 */ /* 0x008fce0000000f00 */
[----:B----4-:R-:W-:-:S15]  /*02d0*/  HMMA.16816.F32 R12, R4, R10, RZ ;  /* 0x0000000a040c723c */ /* 0x010fde00000018ff */
[----:B------:R-:W-:-:S04]  /*02e0*/  NOP ;  /* 0x0000000000007918 */ /* 0x000fc80000000000 */
[----:B------:R-:W-:Y:S04]  /*02f0*/  STG.E desc[UR8][R2.64], R12 ;  /* 0x0000000c02007986 */ /* 0x000fe8000c101908 */
[----:B------:R-:W-:Y:S04]  /*0300*/  STG.E desc[UR8][R2.64+0x4], R13 ;  /* 0x0000040d02007986 */ /* 0x000fe8000c101908 */
[----:B------:R-:W-:Y:S04]  /*0310*/  STG.E desc[UR8][R2.64+0x100], R14 ;  /* 0x0001000e02007986 */ /* 0x000fe8000c101908 */
[----:B------:R-:W-:Y:S01]  /*0320*/  STG.E desc[UR8][R2.64+0x104], R15 ;  /* 0x0001040f02007986 */ /* 0x000fe2000c101908 */
[----:B------:R-:W-:Y:S05]  /*0330*/  EXIT ;  /* 0x000000000000794d */ /* 0x000fea0003800000 */
.L_x_0:
[----:B------:R-:W-:-:S00]  /*0340*/  BRA `(.L_x_0) ;  /* 0xfffffffc00fc7947 */ /* 0x000fc0000383ffff */
[----:B------:R-:W-:-:S00]  /*0350*/  NOP ;  /* 0x0000000000007918 */ /* 0x000fc00000000000 */
        /* <DEDUP_REMOVED lines=10> */
.L_x_1:


//--------------------- .nv.shared.matmul_fp16_fp32 --------------------------
	.section	.nv.shared.matmul_fp16_fp32,"aw",@nobits
	.sectionflags	@""
	.align	2
.nv.shared.matmul_fp16_fp32:
	.zero		1792


//--------------------- .nv.shared.reserved.0     --------------------------
	.section	.nv.shared.reserved.0,"aw",@nobits
	.weak		__nv_reservedSMEM_offset_0_alias
	.size		__nv_reservedSMEM_offset_0_alias, 0, 64
	.other		__nv_reservedSMEM_offset_0_alias,@"STO_CUDA_RESERVED_SHARED STV_DEFAULT"
__nv_reservedSMEM_offset_0_alias:
	.zero		0
	.zero		64


//--------------------- .nv.constant0.matmul_fp16_fp32 --------------------------
	.section	.nv.constant0.matmul_fp16_fp32,"a",@progbits
	.sectionflags	@""
	.align	4
.nv.constant0.matmul_fp16_fp32:
	.zero		928


//--------------------- SYMBOLS --------------------------

	.type		.nv.reservedSmem.offset0,@object
	.size		.nv.reservedSmem.offset0,0x4
	.type		.nv.reservedSmem.cap,@object
	.size		.nv.reservedSmem.cap,0x4
